//
// Generated by NVIDIA NVVM Compiler
//
// Compiler Build ID: CL-36424714
// Cuda compilation tools, release 13.0, V13.0.88
// Based on NVVM 20.0.0
//

.version 9.0
.target sm_100
.address_size 64

	// .globl	_Z19globalMem2SharedMemPfS_i
.extern .shared .align 16 .b8 shMem[];

.visible .entry _Z19globalMem2SharedMemPfS_i(
	.param .u64 .ptr .align 1 _Z19globalMem2SharedMemPfS_i_param_0,
	.param .u64 .ptr .align 1 _Z19globalMem2SharedMemPfS_i_param_1,
	.param .u32 _Z19globalMem2SharedMemPfS_i_param_2
)
{
	.reg .pred 	%p<8>;
	.reg .b32 	%r<45>;
	.reg .b32 	%f<7>;
	.reg .b64 	%rd<13>;

	ld.param.u64 	%rd3, [_Z19globalMem2SharedMemPfS_i_param_0];
	ld.param.u64 	%rd2, [_Z19globalMem2SharedMemPfS_i_param_1];
	ld.param.u32 	%r17, [_Z19globalMem2SharedMemPfS_i_param_2];
	cvta.to.global.u64 	%rd1, %rd3;
	mov.u32 	%r18, %nctaid.x;
	mov.u32 	%r19, %ntid.x;
	mul.lo.s32 	%r1, %r18, %r19;
	mov.u32 	%r20, %tid.x;
	mov.u32 	%r21, %ctaid.x;
	mad.lo.s32 	%r43, %r21, %r19, %r20;
	shr.s32 	%r3, %r17, 2;
	setp.ne.s32 	%p1, %r43, 0;
	@%p1 bra 	$L__BB0_2;
	cvta.to.global.u64 	%rd4, %rd2;
	ld.shared.f32 	%f1, [shMem];
	st.global.f32 	[%rd4], %f1;
$L__BB0_2:
	setp.ge.s32 	%p2, %r43, %r3;
	@%p2 bra 	$L__BB0_9;
	add.s32 	%r22, %r43, %r1;
	max.s32 	%r23, %r3, %r22;
	setp.lt.s32 	%p3, %r22, %r3;
	selp.u32 	%r24, 1, 0, %p3;
	add.s32 	%r25, %r22, %r24;
	sub.s32 	%r26, %r23, %r25;
	div.u32 	%r27, %r26, %r1;
	add.s32 	%r4, %r27, %r24;
	and.b32  	%r28, %r4, 3;
	setp.eq.s32 	%p4, %r28, 3;
	@%p4 bra 	$L__BB0_6;
	shl.b32 	%r29, %r43, 2;
	mov.u32 	%r30, shMem;
	add.s32 	%r41, %r30, %r29;
	shl.b32 	%r6, %r1, 2;
	add.s32 	%r31, %r4, 1;
	and.b32  	%r32, %r31, 3;
	neg.s32 	%r40, %r32;
$L__BB0_5:
	.pragma "nounroll";
	mul.wide.s32 	%rd5, %r43, 4;
	add.s64 	%rd6, %rd1, %rd5;
	ld.global.f32 	%f2, [%rd6];
	st.shared.f32 	[%r41], %f2;
	add.s32 	%r43, %r43, %r1;
	add.s32 	%r41, %r41, %r6;
	add.s32 	%r40, %r40, 1;
	setp.ne.s32 	%p5, %r40, 0;
	@%p5 bra 	$L__BB0_5;
$L__BB0_6:
	setp.lt.u32 	%p6, %r4, 3;
	@%p6 bra 	$L__BB0_9;
	mov.u32 	%r34, shMem;
	mul.wide.s32 	%rd9, %r1, 4;
	shl.b32 	%r36, %r1, 2;
$L__BB0_8:
	mul.wide.s32 	%rd7, %r43, 4;
	add.s64 	%rd8, %rd1, %rd7;
	ld.global.f32 	%f3, [%rd8];
	shl.b32 	%r33, %r43, 2;
	add.s32 	%r35, %r34, %r33;
	st.shared.f32 	[%r35], %f3;
	add.s64 	%rd10, %rd8, %rd9;
	ld.global.f32 	%f4, [%rd10];
	add.s32 	%r37, %r35, %r36;
	st.shared.f32 	[%r37], %f4;
	add.s64 	%rd11, %rd10, %rd9;
	ld.global.f32 	%f5, [%rd11];
	add.s32 	%r38, %r37, %r36;
	st.shared.f32 	[%r38], %f5;
	add.s64 	%rd12, %rd11, %rd9;
	ld.global.f32 	%f6, [%rd12];
	add.s32 	%r39, %r38, %r36;
	st.shared.f32 	[%r39], %f6;
	add.s32 	%r43, %r36, %r43;
	setp.lt.s32 	%p7, %r43, %r3;
	@%p7 bra 	$L__BB0_8;
$L__BB0_9:
	ret;

}
	// .globl	_Z19SharedMem2globalMemPfS_i
.visible .entry _Z19SharedMem2globalMemPfS_i(
	.param .u64 .ptr .align 1 _Z19SharedMem2globalMemPfS_i_param_0,
	.param .u64 .ptr .align 1 _Z19SharedMem2globalMemPfS_i_param_1,
	.param .u32 _Z19SharedMem2globalMemPfS_i_param_2
)
{
	.reg .pred 	%p<8>;
	.reg .b32 	%r<45>;
	.reg .b32 	%f<7>;
	.reg .b64 	%rd<13>;

	ld.param.u64 	%rd3, [_Z19SharedMem2globalMemPfS_i_param_0];
	ld.param.u64 	%rd2, [_Z19SharedMem2globalMemPfS_i_param_1];
	ld.param.u32 	%r17, [_Z19SharedMem2globalMemPfS_i_param_2];
	cvta.to.global.u64 	%rd1, %rd3;
	mov.u32 	%r18, %nctaid.x;
	mov.u32 	%r19, %ntid.x;
	mul.lo.s32 	%r1, %r18, %r19;
	mov.u32 	%r20, %tid.x;
	mov.u32 	%r21, %ctaid.x;
	mad.lo.s32 	%r43, %r21, %r19, %r20;
	shr.s32 	%r3, %r17, 2;
	setp.ne.s32 	%p1, %r43, 0;
	@%p1 bra 	$L__BB1_2;
	cvta.to.global.u64 	%rd4, %rd2;
	ld.shared.f32 	%f1, [shMem];
	st.global.f32 	[%rd4], %f1;
$L__BB1_2:
	setp.ge.s32 	%p2, %r43, %r3;
	@%p2 bra 	$L__BB1_9;
	add.s32 	%r22, %r43, %r1;
	max.s32 	%r23, %r3, %r22;
	setp.lt.s32 	%p3, %r22, %r3;
	selp.u32 	%r24, 1, 0, %p3;
	add.s32 	%r25, %r22, %r24;
	sub.s32 	%r26, %r23, %r25;
	div.u32 	%r27, %r26, %r1;
	add.s32 	%r4, %r27, %r24;
	and.b32  	%r28, %r4, 3;
	setp.eq.s32 	%p4, %r28, 3;
	@%p4 bra 	$L__BB1_6;
	shl.b32 	%r29, %r43, 2;
	mov.u32 	%r30, shMem;
	add.s32 	%r41, %r30, %r29;
	shl.b32 	%r6, %r1, 2;
	add.s32 	%r31, %r4, 1;
	and.b32  	%r32, %r31, 3;
	neg.s32 	%r40, %r32;
$L__BB1_5:
	.pragma "nounroll";
	mul.wide.s32 	%rd5, %r43, 4;
	add.s64 	%rd6, %rd1, %rd5;
	ld.shared.f32 	%f2, [%r41];
	st.global.f32 	[%rd6], %f2;
	add.s32 	%r43, %r43, %r1;
	add.s32 	%r41, %r41, %r6;
	add.s32 	%r40, %r40, 1;
	setp.ne.s32 	%p5, %r40, 0;
	@%p5 bra 	$L__BB1_5;
$L__BB1_6:
	setp.lt.u32 	%p6, %r4, 3;
	@%p6 bra 	$L__BB1_9;
	mov.u32 	%r34, shMem;
	shl.b32 	%r36, %r1, 2;
	mul.wide.s32 	%rd9, %r1, 4;
$L__BB1_8:
	shl.b32 	%r33, %r43, 2;
	add.s32 	%r35, %r34, %r33;
	ld.shared.f32 	%f3, [%r35];
	mul.wide.s32 	%rd7, %r43, 4;
	add.s64 	%rd8, %rd1, %rd7;
	st.global.f32 	[%rd8], %f3;
	add.s32 	%r37, %r35, %r36;
	ld.shared.f32 	%f4, [%r37];
	add.s64 	%rd10, %rd8, %rd9;
	st.global.f32 	[%rd10], %f4;
	add.s32 	%r38, %r37, %r36;
	ld.shared.f32 	%f5, [%r38];
	add.s64 	%rd11, %rd10, %rd9;
	st.global.f32 	[%rd11], %f5;
	add.s32 	%r39, %r38, %r36;
	ld.shared.f32 	%f6, [%r39];
	add.s64 	%rd12, %rd11, %rd9;
	st.global.f32 	[%rd12], %f6;
	add.s32 	%r43, %r36, %r43;
	setp.lt.s32 	%p7, %r43, %r3;
	@%p7 bra 	$L__BB1_8;
$L__BB1_9:
	ret;

}
	// .globl	_Z19SharedMem2RegistersPfi
.visible .entry _Z19SharedMem2RegistersPfi(
	.param .u64 .ptr .align 1 _Z19SharedMem2RegistersPfi_param_0,
	.param .u32 _Z19SharedMem2RegistersPfi_param_1
)
{
	.local .align 16 .b8 	__local_depot2[1024];
	.reg .b64 	%SP;
	.reg .b64 	%SPL;
	.reg .pred 	%p<6>;
	.reg .b32 	%r<20>;
	.reg .b32 	%f<3>;
	.reg .b64 	%rd<7>;

	mov.u64 	%SPL, __local_depot2;
	ld.param.u64 	%rd2, [_Z19SharedMem2RegistersPfi_param_0];
	ld.param.u32 	%r9, [_Z19SharedMem2RegistersPfi_param_1];
	add.u64 	%rd1, %SPL, 0;
	mov.u32 	%r1, %ntid.x;
	mov.u32 	%r10, %tid.x;
	mov.u32 	%r11, %ctaid.x;
	mad.lo.s32 	%r2, %r11, %r1, %r10;
	shr.s32 	%r3, %r9, 2;
	mov.b32 	%r12, 1065353216;
	st.local.u32 	[%rd1], %r12;
	setp.ge.s32 	%p1, %r2, %r3;
	@%p1 bra 	$L__BB2_3;
	mov.u32 	%r14, %nctaid.x;
	mul.lo.s32 	%r4, %r14, %r1;
	mov.b32 	%r19, 0;
	mov.u32 	%r16, shMem;
	mov.u32 	%r18, %r2;
$L__BB2_2:
	shl.b32 	%r15, %r18, 2;
	add.s32 	%r17, %r16, %r15;
	ld.shared.f32 	%f1, [%r17];
	mul.wide.u32 	%rd4, %r19, 4;
	add.s64 	%rd5, %rd1, %rd4;
	st.local.f32 	[%rd5], %f1;
	add.s32 	%r7, %r19, 1;
	add.s32 	%r18, %r18, %r4;
	setp.lt.s32 	%p2, %r18, %r3;
	setp.lt.u32 	%p3, %r19, 255;
	and.pred  	%p4, %p2, %p3;
	mov.u32 	%r19, %r7;
	@%p4 bra 	$L__BB2_2;
$L__BB2_3:
	setp.ne.s32 	%p5, %r2, 0;
	@%p5 bra 	$L__BB2_5;
	ld.local.f32 	%f2, [%rd1];
	cvta.to.global.u64 	%rd6, %rd2;
	st.global.f32 	[%rd6], %f2;
$L__BB2_5:
	ret;

}
	// .globl	_Z19Registers2SharedMemPfi
.visible .entry _Z19Registers2SharedMemPfi(
	.param .u64 .ptr .align 1 _Z19Registers2SharedMemPfi_param_0,
	.param .u32 _Z19Registers2SharedMemPfi_param_1
)
{
	.local .align 16 .b8 	__local_depot3[1024];
	.reg .b64 	%SP;
	.reg .b64 	%SPL;
	.reg .pred 	%p<6>;
	.reg .b32 	%r<21>;
	.reg .b32 	%f<2>;
	.reg .b64 	%rd<7>;

	mov.u64 	%SPL, __local_depot3;
	ld.param.u64 	%rd2, [_Z19Registers2SharedMemPfi_param_0];
	ld.param.u32 	%r9, [_Z19Registers2SharedMemPfi_param_1];
	add.u64 	%rd1, %SPL, 0;
	mov.u32 	%r1, %ntid.x;
	mov.u32 	%r10, %tid.x;
	mov.u32 	%r11, %ctaid.x;
	mad.lo.s32 	%r2, %r11, %r1, %r10;
	shr.s32 	%r3, %r9, 2;
	mov.b32 	%r12, 1065353216;
	st.local.u32 	[%rd1], %r12;
	setp.ge.s32 	%p1, %r2, %r3;
	@%p1 bra 	$L__BB3_3;
	mov.u32 	%r14, %nctaid.x;
	mul.lo.s32 	%r4, %r14, %r1;
	mov.b32 	%r20, 0;
	mov.u32 	%r16, shMem;
	mov.u32 	%r19, %r2;
$L__BB3_2:
	mul.wide.u32 	%rd4, %r20, 4;
	add.s64 	%rd5, %rd1, %rd4;
	ld.local.f32 	%f1, [%rd5];
	shl.b32 	%r15, %r19, 2;
	add.s32 	%r17, %r16, %r15;
	st.shared.f32 	[%r17], %f1;
	add.s32 	%r7, %r20, 1;
	add.s32 	%r19, %r19, %r4;
	setp.lt.s32 	%p2, %r19, %r3;
	setp.lt.u32 	%p3, %r20, 255;
	and.pred  	%p4, %p2, %p3;
	mov.u32 	%r20, %r7;
	@%p4 bra 	$L__BB3_2;
$L__BB3_3:
	setp.ne.s32 	%p5, %r2, 0;
	@%p5 bra 	$L__BB3_5;
	cvta.to.global.u64 	%rd6, %rd2;
	mov.b32 	%r18, 1065353216;
	st.global.u32 	[%rd6], %r18;
$L__BB3_5:
	ret;

}
	// .globl	_Z17bankConflictsReadPfiiiPl
.visible .entry _Z17bankConflictsReadPfiiiPl(
	.param .u64 .ptr .align 1 _Z17bankConflictsReadPfiiiPl_param_0,
	.param .u32 _Z17bankConflictsReadPfiiiPl_param_1,
	.param .u32 _Z17bankConflictsReadPfiiiPl_param_2,
	.param .u32 _Z17bankConflictsReadPfiiiPl_param_3,
	.param .u64 .ptr .align 1 _Z17bankConflictsReadPfiiiPl_param_4
)
{
	.reg .pred 	%p<4>;
	.reg .b32 	%r<10>;
	.reg .b64 	%rd<10>;

	ld.param.u64 	%rd3, [_Z17bankConflictsReadPfiiiPl_param_0];
	ld.param.u32 	%r5, [_Z17bankConflictsReadPfiiiPl_param_1];
	ld.param.u32 	%r6, [_Z17bankConflictsReadPfiiiPl_param_2];
	ld.param.u64 	%rd4, [_Z17bankConflictsReadPfiiiPl_param_4];
	mov.u32 	%r7, %tid.x;
	mul.lo.s32 	%r9, %r6, %r7;
	shr.s32 	%r2, %r5, 2;
$L__BB4_1:
	mov.u32 	%r3, %r9;
	setp.ge.s32 	%p1, %r3, %r2;
	sub.s32 	%r9, %r3, %r2;
	@%p1 bra 	$L__BB4_1;
	setp.ne.s32 	%p2, %r3, 0;
	@%p2 bra 	$L__BB4_4;
	cvta.to.global.u64 	%rd5, %rd3;
	mov.b32 	%r8, 0;
	st.global.u32 	[%rd5], %r8;
$L__BB4_4:
	setp.ne.s32 	%p3, %r3, 0;
	// begin inline asm
	mov.u64 	%rd6, %clock64;
	// end inline asm
	bar.sync 	0;
	// begin inline asm
	mov.u64 	%rd7, %clock64;
	// end inline asm
	@%p3 bra 	$L__BB4_6;
	sub.s64 	%rd8, %rd7, %rd6;
	cvta.to.global.u64 	%rd9, %rd4;
	st.global.u64 	[%rd9], %rd8;
$L__BB4_6:
	ret;

}


// ===== COMPILED SASS (sm_100) =====

	.target	sm_100

	.elftype	@"ET_EXEC"


//--------------------- .note.nv.tkinfo           --------------------------
	.section	.note.nv.tkinfo,"",@"SHT_NOTE"
	.sectionflags	@"SHF_NOTE_NV_TKINFO"
	.tkinfo
        /*0018*/ 	.word	0x00000002
        /*0030*/ 	.string	""
        /*0030*/ 	.string	"ptxas"
        /*0030*/ 	.string	"Cuda compilation tools, release 13.0, V13.0.88"
        /*0030*/ 	.string	"Build cuda_13.0.r13.0/compiler.36424714_0"
        /*0030*/ 	.string	"-arch sm_100 -m 64 "



//--------------------- .note.nv.cuinfo           --------------------------
	.section	.note.nv.cuinfo,"",@"SHT_NOTE"
	.sectionflags	@"SHF_NOTE_NV_CUINFO"
        /*0018*/ 	.short	0x0002
        /*001a*/ 	.short	0x0064
        /*001c*/ 	.short	0x0082
	.zero		2


//--------------------- .nv.info                  --------------------------
	.section	.nv.info,"",@"SHT_CUDA_INFO"
	.align	4


	//----- nvinfo : EIATTR_REGCOUNT
	.align		4
        /*0000*/ 	.byte	0x04, 0x2f
        /*0002*/ 	.short	(.L_1 - .L_0)
	.align		4
.L_0:
        /*0004*/ 	.word	index@(_Z19globalMem2SharedMemPfS_i)
        /*0008*/ 	.word	0x00000014


	//----- nvinfo : EIATTR_FRAME_SIZE
	.align		4
.L_1:
        /*000c*/ 	.byte	0x04, 0x11
        /*000e*/ 	.short	(.L_3 - .L_2)
	.align		4
.L_2:
        /*0010*/ 	.word	index@(_Z19globalMem2SharedMemPfS_i)
        /*0014*/ 	.word	0x00000000


	//----- nvinfo : EIATTR_REGCOUNT
	.align		4
.L_3:
        /*0018*/ 	.byte	0x04, 0x2f
        /*001a*/ 	.short	(.L_5 - .L_4)
	.align		4
.L_4:
        /*001c*/ 	.word	index@(_Z19SharedMem2globalMemPfS_i)
        /*0020*/ 	.word	0x00000018


	//----- nvinfo : EIATTR_FRAME_SIZE
	.align		4
.L_5:
        /*0024*/ 	.byte	0x04, 0x11
        /*0026*/ 	.short	(.L_7 - .L_6)
	.align		4
.L_6:
        /*0028*/ 	.word	index@(_Z19SharedMem2globalMemPfS_i)
        /*002c*/ 	.word	0x00000000


	//----- nvinfo : EIATTR_REGCOUNT
	.align		4
.L_7:
        /*0030*/ 	.byte	0x04, 0x2f
        /*0032*/ 	.short	(.L_9 - .L_8)
	.align		4
.L_8:
        /*0034*/ 	.word	index@(_Z19SharedMem2RegistersPfi)
        /*0038*/ 	.word	0x00000009


	//----- nvinfo : EIATTR_FRAME_SIZE
	.align		4
.L_9:
        /*003c*/ 	.byte	0x04, 0x11
        /*003e*/ 	.short	(.L_11 - .L_10)
	.align		4
.L_10:
        /*0040*/ 	.word	index@(_Z19SharedMem2RegistersPfi)
        /*0044*/ 	.word	0x00000400


	//----- nvinfo : EIATTR_REGCOUNT
	.align		4
.L_11:
        /*0048*/ 	.byte	0x04, 0x2f
        /*004a*/ 	.short	(.L_13 - .L_12)
	.align		4
.L_12:
        /*004c*/ 	.word	index@(_Z19Registers2SharedMemPfi)
        /*0050*/ 	.word	0x0000000a


	//----- nvinfo : EIATTR_FRAME_SIZE
	.align		4
.L_13:
        /*0054*/ 	.byte	0x04, 0x11
        /*0056*/ 	.short	(.L_15 - .L_14)
	.align		4
.L_14:
        /*0058*/ 	.word	index@(_Z19Registers2SharedMemPfi)
        /*005c*/ 	.word	0x00000400


	//----- nvinfo : EIATTR_REGCOUNT
	.align		4
.L_15:
        /*0060*/ 	.byte	0x04, 0x2f
        /*0062*/ 	.short	(.L_17 - .L_16)
	.align		4
.L_16:
        /*0064*/ 	.word	index@(_Z17bankConflictsReadPfiiiPl)
        /*0068*/ 	.word	0x0000000a


	//----- nvinfo : EIATTR_FRAME_SIZE
	.align		4
.L_17:
        /*006c*/ 	.byte	0x04, 0x11
        /*006e*/ 	.short	(.L_19 - .L_18)
	.align		4
.L_18:
        /*0070*/ 	.word	index@(_Z17bankConflictsReadPfiiiPl)
        /*0074*/ 	.word	0x00000000


	//----- nvinfo : EIATTR_MIN_STACK_SIZE
	.align		4
.L_19:
        /*0078*/ 	.byte	0x04, 0x12
        /*007a*/ 	.short	(.L_21 - .L_20)
	.align		4
.L_20:
        /*007c*/ 	.word	index@(_Z17bankConflictsReadPfiiiPl)
        /*0080*/ 	.word	0x00000000


	//----- nvinfo : EIATTR_MIN_STACK_SIZE
	.align		4
.L_21:
        /*0084*/ 	.byte	0x04, 0x12
        /*0086*/ 	.short	(.L_23 - .L_22)
	.align		4
.L_22:
        /*0088*/ 	.word	index@(_Z19Registers2SharedMemPfi)
        /*008c*/ 	.word	0x00000400


	//----- nvinfo : EIATTR_MIN_STACK_SIZE
	.align		4
.L_23:
        /*0090*/ 	.byte	0x04, 0x12
        /*0092*/ 	.short	(.L_25 - .L_24)
	.align		4
.L_24:
        /*0094*/ 	.word	index@(_Z19SharedMem2RegistersPfi)
        /*0098*/ 	.word	0x00000400


	//----- nvinfo : EIATTR_MIN_STACK_SIZE
	.align		4
.L_25:
        /*009c*/ 	.byte	0x04, 0x12
        /*009e*/ 	.short	(.L_27 - .L_26)
	.align		4
.L_26:
        /*00a0*/ 	.word	index@(_Z19SharedMem2globalMemPfS_i)
        /*00a4*/ 	.word	0x00000000


	//----- nvinfo : EIATTR_MIN_STACK_SIZE
	.align		4
.L_27:
        /*00a8*/ 	.byte	0x04, 0x12
        /*00aa*/ 	.short	(.L_29 - .L_28)
	.align		4
.L_28:
        /*00ac*/ 	.word	index@(_Z19globalMem2SharedMemPfS_i)
        /*00b0*/ 	.word	0x00000000
.L_29:


//--------------------- .nv.compat                --------------------------
	.section	.nv.compat,"",@"SHT_CUDA_COMPAT_INFO"
	.align	4
        /*0000*/ 	.byte	0x02, 0x09, 0x00, 0x00, 0x02, 0x02, 0x01, 0x00, 0x02, 0x05, 0x05, 0x00, 0x03, 0x07, 0x01, 0x01
        /*0010*/ 	.byte	0x02, 0x03, 0x00, 0x00, 0x02, 0x06, 0x01, 0x00, 0x04, 0x0b, 0x08, 0x00, 0x09, 0x00, 0x00, 0x00
        /*0020*/ 	.byte	0x00, 0x00, 0x00, 0x00


//--------------------- .nv.info._Z17bankConflictsReadPfiiiPl --------------------------
	.section	.nv.info._Z17bankConflictsReadPfiiiPl,"",@"SHT_CUDA_INFO"
	.sectionflags	@""
	.align	4


	//----- nvinfo : EIATTR_CUDA_API_VERSION
	.align		4
        /*0000*/ 	.byte	0x04, 0x37
        /*0002*/ 	.short	(.L_31 - .L_30)
.L_30:
        /*0004*/ 	.word	0x00000082


	//----- nvinfo : EIATTR_KPARAM_INFO
	.align		4
.L_31:
        /*0008*/ 	.byte	0x04, 0x17
        /*000a*/ 	.short	(.L_33 - .L_32)
.L_32:
        /*000c*/ 	.word	0x00000000
        /*0010*/ 	.short	0x0004
        /*0012*/ 	.short	0x0018
        /*0014*/ 	.byte	0x00, 0xf5, 0x21, 0x00


	//----- nvinfo : EIATTR_KPARAM_INFO
	.align		4
.L_33:
        /*0018*/ 	.byte	0x04, 0x17
        /*001a*/ 	.short	(.L_35 - .L_34)
.L_34:
        /*001c*/ 	.word	0x00000000
        /*0020*/ 	.short	0x0003
        /*0022*/ 	.short	0x0010
        /*0024*/ 	.byte	0x00, 0xf0, 0x11, 0x00


	//----- nvinfo : EIATTR_KPARAM_INFO
	.align		4
.L_35:
        /*0028*/ 	.byte	0x04, 0x17
        /*002a*/ 	.short	(.L_37 - .L_36)
.L_36:
        /*002c*/ 	.word	0x00000000
        /*0030*/ 	.short	0x0002
        /*0032*/ 	.short	0x000c
        /*0034*/ 	.byte	0x00, 0xf0, 0x11, 0x00


	//----- nvinfo : EIATTR_KPARAM_INFO
	.align		4
.L_37:
        /*0038*/ 	.byte	0x04, 0x17
        /*003a*/ 	.short	(.L_39 - .L_38)
.L_38:
        /*003c*/ 	.word	0x00000000
        /*0040*/ 	.short	0x0001
        /*0042*/ 	.short	0x0008
        /*0044*/ 	.byte	0x00, 0xf0, 0x11, 0x00


	//----- nvinfo : EIATTR_KPARAM_INFO
	.align		4
.L_39:
        /*0048*/ 	.byte	0x04, 0x17
        /*004a*/ 	.short	(.L_41 - .L_40)
.L_40:
        /*004c*/ 	.word	0x00000000
        /*0050*/ 	.short	0x0000
        /*0052*/ 	.short	0x0000
        /*0054*/ 	.byte	0x00, 0xf5, 0x21, 0x00


	//----- nvinfo : EIATTR_SPARSE_MMA_MASK
	.align		4
.L_41:
        /*0058*/ 	.byte	0x03, 0x50
        /*005a*/ 	.short	0x0000


	//----- nvinfo : EIATTR_MAXREG_COUNT
	.align		4
        /*005c*/ 	.byte	0x03, 0x1b
        /*005e*/ 	.short	0x00ff


	//----- nvinfo : EIATTR_NUM_BARRIERS
	.align		4
        /*0060*/ 	.byte	0x02, 0x4c
        /*0062*/ 	.byte	0x01
	.zero		1


	//----- nvinfo : EIATTR_MERCURY_ISA_VERSION
	.align		4
        /*0064*/ 	.byte	0x03, 0x5f
        /*0066*/ 	.short	0x0101


	//----- nvinfo : EIATTR_VRC_CTA_INIT_COUNT
	.align		4
        /*0068*/ 	.byte	0x02, 0x4a
	.zero		1
	.zero		1


	//----- nvinfo : EIATTR_EXIT_INSTR_OFFSETS
	.align		4
        /*006c*/ 	.byte	0x04, 0x1c
        /*006e*/ 	.short	(.L_43 - .L_42)


	//   ....[0]....
.L_42:
        /*0070*/ 	.word	0x00000120


	//   ....[1]....
        /*0074*/ 	.word	0x00000170


	//----- nvinfo : EIATTR_CRS_STACK_SIZE
	.align		4
.L_43:
        /*0078*/ 	.byte	0x04, 0x1e
        /*007a*/ 	.short	(.L_45 - .L_44)
.L_44:
        /*007c*/ 	.word	0x00000000


	//----- nvinfo : EIATTR_CBANK_PARAM_SIZE
	.align		4
.L_45:
        /*0080*/ 	.byte	0x03, 0x19
        /*0082*/ 	.short	0x0020


	//----- nvinfo : EIATTR_PARAM_CBANK
	.align		4
        /*0084*/ 	.byte	0x04, 0x0a
        /*0086*/ 	.short	(.L_47 - .L_46)
	.align		4
.L_46:
        /*0088*/ 	.word	index@(.nv.constant0._Z17bankConflictsReadPfiiiPl)
        /*008c*/ 	.short	0x0380
        /*008e*/ 	.short	0x0020


	//----- nvinfo : EIATTR_SW_WAR
	.align		4
.L_47:
        /*0090*/ 	.byte	0x04, 0x36
        /*0092*/ 	.short	(.L_49 - .L_48)
.L_48:
        /*0094*/ 	.word	0x00000008
.L_49:


//--------------------- .nv.info._Z19Registers2SharedMemPfi --------------------------
	.section	.nv.info._Z19Registers2SharedMemPfi,"",@"SHT_CUDA_INFO"
	.sectionflags	@""
	.align	4


	//----- nvinfo : EIATTR_CUDA_API_VERSION
	.align		4
        /*0000*/ 	.byte	0x04, 0x37
        /*0002*/ 	.short	(.L_51 - .L_50)
.L_50:
        /*0004*/ 	.word	0x00000082


	//----- nvinfo : EIATTR_KPARAM_INFO
	.align		4
.L_51:
        /*0008*/ 	.byte	0x04, 0x17
        /*000a*/ 	.short	(.L_53 - .L_52)
.L_52:
        /*000c*/ 	.word	0x00000000
        /*0010*/ 	.short	0x0001
        /*0012*/ 	.short	0x0008
        /*0014*/ 	.byte	0x00, 0xf0, 0x11, 0x00


	//----- nvinfo : EIATTR_KPARAM_INFO
	.align		4
.L_53:
        /*0018*/ 	.byte	0x04, 0x17
        /*001a*/ 	.short	(.L_55 - .L_54)
.L_54:
        /*001c*/ 	.word	0x00000000
        /*0020*/ 	.short	0x0000
        /*0022*/ 	.short	0x0000
        /*0024*/ 	.byte	0x00, 0xf5, 0x21, 0x00


	//----- nvinfo : EIATTR_SPARSE_MMA_MASK
	.align		4
.L_55:
        /*0028*/ 	.byte	0x03, 0x50
        /*002a*/ 	.short	0x0000


	//----- nvinfo : EIATTR_MAXREG_COUNT
	.align		4
        /*002c*/ 	.byte	0x03, 0x1b
        /*002e*/ 	.short	0x00ff


	//----- nvinfo : EIATTR_MERCURY_ISA_VERSION
	.align		4
        /*0030*/ 	.byte	0x03, 0x5f
        /*0032*/ 	.short	0x0101


	//----- nvinfo : EIATTR_VRC_CTA_INIT_COUNT
	.align		4
        /*0034*/ 	.byte	0x02, 0x4a
	.zero		1
	.zero		1


	//----- nvinfo : EIATTR_EXIT_INSTR_OFFSETS
	.align		4
        /*0038*/ 	.byte	0x04, 0x1c
        /*003a*/ 	.short	(.L_57 - .L_56)


	//   ....[0]....
.L_56:
        /*003c*/ 	.word	0x000001f0


	//   ....[1]....
        /*0040*/ 	.word	0x00000230


	//----- nvinfo : EIATTR_CRS_STACK_SIZE
	.align		4
.L_57:
        /*0044*/ 	.byte	0x04, 0x1e
        /*0046*/ 	.short	(.L_59 - .L_58)
.L_58:
        /*0048*/ 	.word	0x00000000


	//----- nvinfo : EIATTR_CBANK_PARAM_SIZE
	.align		4
.L_59:
        /*004c*/ 	.byte	0x03, 0x19
        /*004e*/ 	.short	0x000c


	//----- nvinfo : EIATTR_PARAM_CBANK
	.align		4
        /*0050*/ 	.byte	0x04, 0x0a
        /*0052*/ 	.short	(.L_61 - .L_60)
	.align		4
.L_60:
        /*0054*/ 	.word	index@(.nv.constant0._Z19Registers2SharedMemPfi)
        /*0058*/ 	.short	0x0380
        /*005a*/ 	.short	0x000c


	//----- nvinfo : EIATTR_SW_WAR
	.align		4
.L_61:
        /*005c*/ 	.byte	0x04, 0x36
        /*005e*/ 	.short	(.L_63 - .L_62)
.L_62:
        /*0060*/ 	.word	0x00000008
.L_63:


//--------------------- .nv.info._Z19SharedMem2RegistersPfi --------------------------
	.section	.nv.info._Z19SharedMem2RegistersPfi,"",@"SHT_CUDA_INFO"
	.sectionflags	@""
	.align	4


	//----- nvinfo : EIATTR_CUDA_API_VERSION
	.align		4
        /*0000*/ 	.byte	0x04, 0x37
        /*0002*/ 	.short	(.L_65 - .L_64)
.L_64:
        /*0004*/ 	.word	0x00000082


	//----- nvinfo : EIATTR_KPARAM_INFO
	.align		4
.L_65:
        /*0008*/ 	.byte	0x04, 0x17
        /*000a*/ 	.short	(.L_67 - .L_66)
.L_66:
        /*000c*/ 	.word	0x00000000
        /*0010*/ 	.short	0x0001
        /*0012*/ 	.short	0x0008
        /*0014*/ 	.byte	0x00, 0xf0, 0x11, 0x00


	//----- nvinfo : EIATTR_KPARAM_INFO
	.align		4
.L_67:
        /*0018*/ 	.byte	0x04, 0x17
        /*001a*/ 	.short	(.L_69 - .L_68)
.L_68:
        /*001c*/ 	.word	0x00000000
        /*0020*/ 	.short	0x0000
        /*0022*/ 	.short	0x0000
        /*0024*/ 	.byte	0x00, 0xf5, 0x21, 0x00


	//----- nvinfo : EIATTR_SPARSE_MMA_MASK
	.align		4
.L_69:
        /*0028*/ 	.byte	0x03, 0x50
        /*002a*/ 	.short	0x0000


	//----- nvinfo : EIATTR_MAXREG_COUNT
	.align		4
        /*002c*/ 	.byte	0x03, 0x1b
        /*002e*/ 	.short	0x00ff


	//----- nvinfo : EIATTR_MERCURY_ISA_VERSION
	.align		4
        /*0030*/ 	.byte	0x03, 0x5f
        /*0032*/ 	.short	0x0101


	//----- nvinfo : EIATTR_VRC_CTA_INIT_COUNT
	.align		4
        /*0034*/ 	.byte	0x02, 0x4a
	.zero		1
	.zero		1


	//----- nvinfo : EIATTR_EXIT_INSTR_OFFSETS
	.align		4
        /*0038*/ 	.byte	0x04, 0x1c
        /*003a*/ 	.short	(.L_71 - .L_70)


	//   ....[0]....
.L_70:
        /*003c*/ 	.word	0x000001f0


	//   ....[1]....
        /*0040*/ 	.word	0x00000240


	//----- nvinfo : EIATTR_CRS_STACK_SIZE
	.align		4
.L_71:
        /*0044*/ 	.byte	0x04, 0x1e
        /*0046*/ 	.short	(.L_73 - .L_72)
.L_72:
        /*0048*/ 	.word	0x00000000


	//----- nvinfo : EIATTR_CBANK_PARAM_SIZE
	.align		4
.L_73:
        /*004c*/ 	.byte	0x03, 0x19
        /*004e*/ 	.short	0x000c


	//----- nvinfo : EIATTR_PARAM_CBANK
	.align		4
        /*0050*/ 	.byte	0x04, 0x0a
        /*0052*/ 	.short	(.L_75 - .L_74)
	.align		4
.L_74:
        /*0054*/ 	.word	index@(.nv.constant0._Z19SharedMem2RegistersPfi)
        /*0058*/ 	.short	0x0380
        /*005a*/ 	.short	0x000c


	//----- nvinfo : EIATTR_SW_WAR
	.align		4
.L_75:
        /*005c*/ 	.byte	0x04, 0x36
        /*005e*/ 	.short	(.L_77 - .L_76)
.L_76:
        /*0060*/ 	.word	0x00000008
.L_77:


//--------------------- .nv.info._Z19SharedMem2globalMemPfS_i --------------------------
	.section	.nv.info._Z19SharedMem2globalMemPfS_i,"",@"SHT_CUDA_INFO"
	.sectionflags	@""
	.align	4


	//----- nvinfo : EIATTR_CUDA_API_VERSION
	.align		4
        /*0000*/ 	.byte	0x04, 0x37
        /*0002*/ 	.short	(.L_79 - .L_78)
.L_78:
        /*0004*/ 	.word	0x00000082


	//----- nvinfo : EIATTR_KPARAM_INFO
	.align		4
.L_79:
        /*0008*/ 	.byte	0x04, 0x17
        /*000a*/ 	.short	(.L_81 - .L_80)
.L_80:
        /*000c*/ 	.word	0x00000000
        /*0010*/ 	.short	0x0002
        /*0012*/ 	.short	0x0010
        /*0014*/ 	.byte	0x00, 0xf0, 0x11, 0x00


	//----- nvinfo : EIATTR_KPARAM_INFO
	.align		4
.L_81:
        /*0018*/ 	.byte	0x04, 0x17
        /*001a*/ 	.short	(.L_83 - .L_82)
.L_82:
        /*001c*/ 	.word	0x00000000
        /*0020*/ 	.short	0x0001
        /*0022*/ 	.short	0x0008
        /*0024*/ 	.byte	0x00, 0xf5, 0x21, 0x00


	//----- nvinfo : EIATTR_KPARAM_INFO
	.align		4
.L_83:
        /*0028*/ 	.byte	0x04, 0x17
        /*002a*/ 	.short	(.L_85 - .L_84)
.L_84:
        /*002c*/ 	.word	0x00000000
        /*0030*/ 	.short	0x0000
        /*0032*/ 	.short	0x0000
        /*0034*/ 	.byte	0x00, 0xf5, 0x21, 0x00


	//----- nvinfo : EIATTR_SPARSE_MMA_MASK
	.align		4
.L_85:
        /*0038*/ 	.byte	0x03, 0x50
        /*003a*/ 	.short	0x0000


	//----- nvinfo : EIATTR_MAXREG_COUNT
	.align		4
        /*003c*/ 	.byte	0x03, 0x1b
        /*003e*/ 	.short	0x00ff


	//----- nvinfo : EIATTR_MERCURY_ISA_VERSION
	.align		4
        /*0040*/ 	.byte	0x03, 0x5f
        /*0042*/ 	.short	0x0101


	//----- nvinfo : EIATTR_VRC_CTA_INIT_COUNT
	.align		4
        /*0044*/ 	.byte	0x02, 0x4a
	.zero		1
	.zero		1


	//----- nvinfo : EIATTR_EXIT_INSTR_OFFSETS
	.align		4
        /*0048*/ 	.byte	0x04, 0x1c
        /*004a*/ 	.short	(.L_87 - .L_86)


	//   ....[0]....
.L_86:
        /*004c*/ 	.word	0x00000120


	//   ....[1]....
        /*0050*/ 	.word	0x00000410


	//   ....[2]....
        /*0054*/ 	.word	0x00000590


	//----- nvinfo : EIATTR_CRS_STACK_SIZE
	.align		4
.L_87:
        /*0058*/ 	.byte	0x04, 0x1e
        /*005a*/ 	.short	(.L_89 - .L_88)
.L_88:
        /*005c*/ 	.word	0x00000000


	//----- nvinfo : EIATTR_CBANK_PARAM_SIZE
	.align		4
.L_89:
        /*0060*/ 	.byte	0x03, 0x19
        /*0062*/ 	.short	0x0014


	//----- nvinfo : EIATTR_PARAM_CBANK
	.align		4
        /*0064*/ 	.byte	0x04, 0x0a
        /*0066*/ 	.short	(.L_91 - .L_90)
	.align		4
.L_90:
        /*0068*/ 	.word	index@(.nv.constant0._Z19SharedMem2globalMemPfS_i)
        /*006c*/ 	.short	0x0380
        /*006e*/ 	.short	0x0014


	//----- nvinfo : EIATTR_SW_WAR
	.align		4
.L_91:
        /*0070*/ 	.byte	0x04, 0x36
        /*0072*/ 	.short	(.L_93 - .L_92)
.L_92:
        /*0074*/ 	.word	0x00000008
.L_93:


//--------------------- .nv.info._Z19globalMem2SharedMemPfS_i --------------------------
	.section	.nv.info._Z19globalMem2SharedMemPfS_i,"",@"SHT_CUDA_INFO"
	.sectionflags	@""
	.align	4


	//----- nvinfo : EIATTR_CUDA_API_VERSION
	.align		4
        /*0000*/ 	.byte	0x04, 0x37
        /*0002*/ 	.short	(.L_95 - .L_94)
.L_94:
        /*0004*/ 	.word	0x00000082


	//----- nvinfo : EIATTR_KPARAM_INFO
	.align		4
.L_95:
        /*0008*/ 	.byte	0x04, 0x17
        /*000a*/ 	.short	(.L_97 - .L_96)
.L_96:
        /*000c*/ 	.word	0x00000000
        /*0010*/ 	.short	0x0002
        /*0012*/ 	.short	0x0010
        /*0014*/ 	.byte	0x00, 0xf0, 0x11, 0x00


	//----- nvinfo : EIATTR_KPARAM_INFO
	.align		4
.L_97:
        /*0018*/ 	.byte	0x04, 0x17
        /*001a*/ 	.short	(.L_99 - .L_98)
.L_98:
        /*001c*/ 	.word	0x00000000
        /*0020*/ 	.short	0x0001
        /*0022*/ 	.short	0x0008
        /*0024*/ 	.byte	0x00, 0xf5, 0x21, 0x00


	//----- nvinfo : EIATTR_KPARAM_INFO
	.align		4
.L_99:
        /*0028*/ 	.byte	0x04, 0x17
        /*002a*/ 	.short	(.L_101 - .L_100)
.L_100:
        /*002c*/ 	.word	0x00000000
        /*0030*/ 	.short	0x0000
        /*0032*/ 	.short	0x0000
        /*0034*/ 	.byte	0x00, 0xf5, 0x21, 0x00


	//----- nvinfo : EIATTR_SPARSE_MMA_MASK
	.align		4
.L_101:
        /*0038*/ 	.byte	0x03, 0x50
        /*003a*/ 	.short	0x0000


	//----- nvinfo : EIATTR_MAXREG_COUNT
	.align		4
        /*003c*/ 	.byte	0x03, 0x1b
        /*003e*/ 	.short	0x00ff


	//----- nvinfo : EIATTR_MERCURY_ISA_VERSION
	.align		4
        /*0040*/ 	.byte	0x03, 0x5f
        /*0042*/ 	.short	0x0101


	//----- nvinfo : EIATTR_VRC_CTA_INIT_COUNT
	.align		4
        /*0044*/ 	.byte	0x02, 0x4a
	.zero		1
	.zero		1


	//----- nvinfo : EIATTR_EXIT_INSTR_OFFSETS
	.align		4
        /*0048*/ 	.byte	0x04, 0x1c
        /*004a*/ 	.short	(.L_103 - .L_102)


	//   ....[0]....
.L_102:
        /*004c*/ 	.word	0x00000120


	//   ....[1]....
        /*0050*/ 	.word	0x00000410


	//   ....[2]....
        /*0054*/ 	.word	0x00000590


	//----- nvinfo : EIATTR_CRS_STACK_SIZE
	.align		4
.L_103:
        /*0058*/ 	.byte	0x04, 0x1e
        /*005a*/ 	.short	(.L_105 - .L_104)
.L_104:
        /*005c*/ 	.word	0x00000000


	//----- nvinfo : EIATTR_CBANK_PARAM_SIZE
	.align		4
.L_105:
        /*0060*/ 	.byte	0x03, 0x19
        /*0062*/ 	.short	0x0014


	//----- nvinfo : EIATTR_PARAM_CBANK
	.align		4
        /*0064*/ 	.byte	0x04, 0x0a
        /*0066*/ 	.short	(.L_107 - .L_106)
	.align		4
.L_106:
        /*0068*/ 	.word	index@(.nv.constant0._Z19globalMem2SharedMemPfS_i)
        /*006c*/ 	.short	0x0380
        /*006e*/ 	.short	0x0014


	//----- nvinfo : EIATTR_SW_WAR
	.align		4
.L_107:
        /*0070*/ 	.byte	0x04, 0x36
        /*0072*/ 	.short	(.L_109 - .L_108)
.L_108:
        /*0074*/ 	.word	0x00000008
.L_109:


//--------------------- .nv.callgraph             --------------------------
	.section	.nv.callgraph,"",@"SHT_CUDA_CALLGRAPH"
	.align	4
	.sectionentsize	8
	.align		4
        /*0000*/ 	.word	0x00000000
	.align		4
        /*0004*/ 	.word	0xffffffff
	.align		4
        /*0008*/ 	.word	0x00000000
	.align		4
        /*000c*/ 	.word	0xfffffffe
	.align		4
        /*0010*/ 	.word	0x00000000
	.align		4
        /*0014*/ 	.word	0xfffffffd
	.align		4
        /*0018*/ 	.word	0x00000000
	.align		4
        /*001c*/ 	.word	0xfffffffc


//--------------------- .text._Z17bankConflictsReadPfiiiPl --------------------------
	.section	.text._Z17bankConflictsReadPfiiiPl,"ax",@progbits
	.align	128
        .global         _Z17bankConflictsReadPfiiiPl
        .type           _Z17bankConflictsReadPfiiiPl,@function
        .size           _Z17bankConflictsReadPfiiiPl,(.L_x_21 - _Z17bankConflictsReadPfiiiPl)
        .other          _Z17bankConflictsReadPfiiiPl,@"STO_CUDA_ENTRY STV_DEFAULT"
_Z17bankConflictsReadPfiiiPl:
.text._Z17bankConflictsReadPfiiiPl:
[----:B------:R-:W-:Y:S01]  /*0000*/  LDC R1, c[0x0][0x37c] ;  /* 0x0000df00ff017b82 */ /* 0x000fe20000000800 */
[----:B------:R-:W0:Y:S01]  /*0010*/  S2R R0, SR_TID.X ;  /* 0x0000000000007919 */ /* 0x000e220000002100 */
[----:B------:R-:W1:Y:S01]  /*0020*/  LDCU.64 UR4, c[0x0][0x388] ;  /* 0x00007100ff0477ac */ /* 0x000e620008000a00 */
[----:B------:R-:W-:Y:S01]  /*0030*/  BSSY.RECONVERGENT B0, `(.L_x_0) ;  /* 0x0000007000007945 */ /* 0x000fe20003800200 */
[----:B-1----:R-:W-:Y:S01]  /*0040*/  USHF.R.S32.HI UR4, URZ, 0x2, UR4 ;  /* 0x00000002ff047899 */ /* 0x002fe20008011404 */
[----:B0-----:R-:W-:-:S11]  /*0050*/  IMAD R0, R0, UR5, RZ ;  /* 0x0000000500007c24 */ /* 0x001fd6000f8e02ff */
.L_x_1:
[C---:B------:R-:W-:Y:S01]  /*0060*/  ISETP.GE.AND P0, PT, R0.reuse, UR4, PT ;  /* 0x0000000400007c0c */ /* 0x040fe2000bf06270 */
[----:B------:R-:W-:Y:S02]  /*0070*/  IMAD.MOV.U32 R2, RZ, RZ, R0 ;  /* 0x000000ffff027224 */ /* 0x000fe400078e0000 */
[----:B------:R-:W-:-:S10]  /*0080*/  VIADD R0, R0, -UR4 ;  /* 0x8000000400007c36 */ /* 0x000fd40008000000 */
[----:B------:R-:W-:Y:S05]  /*0090*/  @P0 BRA `(.L_x_1) ;  /* 0xfffffffc00f00947 */ /* 0x000fea000383ffff */
[----:B------:R-:W-:Y:S05]  /*00a0*/  BSYNC.RECONVERGENT B0 ;  /* 0x0000000000007941 */ /* 0x000fea0003800200 */
.L_x_0:
[----:B------:R-:W-:Y:S01]  /*00b0*/  ISETP.NE.AND P0, PT, R2, RZ, PT ;  /* 0x000000ff0200720c */ /* 0x000fe20003f05270 */
[----:B------:R-:W0:-:S12]  /*00c0*/  LDCU.64 UR6, c[0x0][0x358] ;  /* 0x00006b00ff0677ac */ /* 0x000e180008000a00 */
[----:B------:R-:W0:Y:S02]  /*00d0*/  @!P0 LDC.64 R2, c[0x0][0x380] ;  /* 0x0000e000ff028b82 */ /* 0x000e240000000a00 */
[----:B0-----:R0:W-:Y:S01]  /*00e0*/  @!P0 STG.E desc[UR6][R2.64], RZ ;  /* 0x000000ff02008986 */ /* 0x0011e2000c101906 */
[----:B------:R-:W-:-:S05]  /*00f0*/  CS2R R4, SR_CLOCKLO ;  /* 0x0000000000047805 */ /* 0x000fca0000015000 */
[----:B------:R-:W-:Y:S01]  /*0100*/  BAR.SYNC.DEFER_BLOCKING 0x0 ;  /* 0x0000000000007b1d */ /* 0x000fe20000010000 */
[----:B------:R-:W-:-:S05]  /*0110*/  CS2R R6, SR_CLOCKLO ;  /* 0x0000000000067805 */ /* 0x000fca0000015000 */
[----:B------:R-:W-:Y:S05]  /*0120*/  @P0 EXIT ;  /* 0x000000000000094d */ /* 0x000fea0003800000 */
[----:B0-----:R-:W0:Y:S01]  /*0130*/  LDC.64 R2, c[0x0][0x398] ;  /* 0x0000e600ff027b82 */ /* 0x001e220000000a00 */
[----:B------:R-:W-:-:S05]  /*0140*/  IADD3 R4, P0, PT, -R4, R6, RZ ;  /* 0x0000000604047210 */ /* 0x000fca0007f1e1ff */
[----:B------:R-:W-:-:S05]  /*0150*/  IMAD.X R5, R7, 0x1, ~R5, P0 ;  /* 0x0000000107057824 */ /* 0x000fca00000e0e05 */
[----:B0-----:R-:W-:Y:S01]  /*0160*/  STG.E.64 desc[UR6][R2.64], R4 ;  /* 0x0000000402007986 */ /* 0x001fe2000c101b06 */
[----:B------:R-:W-:Y:S05]  /*0170*/  EXIT ;  /* 0x000000000000794d */ /* 0x000fea0003800000 */
.L_x_2:
[----:B------:R-:W-:-:S00]  /*0180*/  BRA `(.L_x_2) ;  /* 0xfffffffc00fc7947 */ /* 0x000fc0000383ffff */
[----:B------:R-:W-:-:S00]  /*0190*/  NOP ;  /* 0x0000000000007918 */ /* 0x000fc00000000000 */
        /* <DEDUP_REMOVED lines=14> */
.L_x_21:


//--------------------- .text._Z19Registers2SharedMemPfi --------------------------
	.section	.text._Z19Registers2SharedMemPfi,"ax",@progbits
	.align	128
        .global         _Z19Registers2SharedMemPfi
        .type           _Z19Registers2SharedMemPfi,@function
        .size           _Z19Registers2SharedMemPfi,(.L_x_22 - _Z19Registers2SharedMemPfi)
        .other          _Z19Registers2SharedMemPfi,@"STO_CUDA_ENTRY STV_DEFAULT"
_Z19Registers2SharedMemPfi:
.text._Z19Registers2SharedMemPfi:
[----:B------:R-:W0:Y:S01]  /*0000*/  LDC R1, c[0x0][0x37c] ;  /* 0x0000df00ff017b82 */ /* 0x000e220000000800 */
[----:B------:R-:W1:Y:S01]  /*0010*/  S2R R2, SR_TID.X ;  /* 0x0000000000027919 */ /* 0x000e620000002100 */
[----:B------:R-:W2:Y:S01]  /*0020*/  LDCU UR4, c[0x0][0x388] ;  /* 0x00007100ff0477ac */ /* 0x000ea20008000800 */
[----:B0-----:R-:W-:Y:S01]  /*0030*/  VIADD R1, R1, 0xfffffc00 ;  /* 0xfffffc0001017836 */ /* 0x001fe20000000000 */
[----:B------:R-:W-:Y:S01]  /*0040*/  BSSY.RECONVERGENT B0, `(.L_x_3) ;  /* 0x000001a000007945 */ /* 0x000fe20003800200 */
[----:B------:R-:W1:Y:S01]  /*0050*/  S2R R3, SR_CTAID.X ;  /* 0x0000000000037919 */ /* 0x000e620000002500 */
[----:B------:R-:W1:Y:S01]  /*0060*/  LDCU UR5, c[0x0][0x360] ;  /* 0x00006c00ff0577ac */ /* 0x000e620008000800 */
[----:B------:R-:W-:-:S05]  /*0070*/  IMAD.MOV.U32 R0, RZ, RZ, 0x3f800000 ;  /* 0x3f800000ff007424 */ /* 0x000fca00078e00ff */
[----:B------:R0:W-:Y:S01]  /*0080*/  STL [R1], R0 ;  /* 0x0000000001007387 */ /* 0x0001e20000100800 */
[----:B--2---:R-:W-:Y:S01]  /*0090*/  USHF.R.S32.HI UR4, URZ, 0x2, UR4 ;  /* 0x00000002ff047899 */ /* 0x004fe20008011404 */
[----:B-1----:R-:W-:-:S05]  /*00a0*/  IMAD R2, R3, UR5, R2 ;  /* 0x0000000503027c24 */ /* 0x002fca000f8e0202 */
[C---:B------:R-:W-:Y:S02]  /*00b0*/  ISETP.GE.AND P1, PT, R2.reuse, UR4, PT ;  /* 0x0000000402007c0c */ /* 0x040fe4000bf26270 */
[----:B------:R-:W-:-:S11]  /*00c0*/  ISETP.NE.AND P0, PT, R2, RZ, PT ;  /* 0x000000ff0200720c */ /* 0x000fd60003f05270 */
[----:B0-----:R-:W-:Y:S05]  /*00d0*/  @P1 BRA `(.L_x_4) ;  /* 0x0000000000401947 */ /* 0x001fea0003800000 */
[----:B------:R-:W0:Y:S01]  /*00e0*/  S2R R4, SR_CgaCtaId ;  /* 0x0000000000047919 */ /* 0x000e220000008800 */
[----:B------:R-:W1:Y:S01]  /*00f0*/  LDC R6, c[0x0][0x370] ;  /* 0x0000dc00ff067b82 */ /* 0x000e620000000800 */
[----:B------:R-:W-:Y:S02]  /*0100*/  MOV R3, 0x400 ;  /* 0x0000040000037802 */ /* 0x000fe40000000f00 */
[----:B------:R-:W-:Y:S01]  /*0110*/  MOV R5, R2 ;  /* 0x0000000200057202 */ /* 0x000fe20000000f00 */
[----:B-1----:R-:W-:Y:S01]  /*0120*/  IMAD R2, R6, UR5, RZ ;  /* 0x0000000506027c24 */ /* 0x002fe2000f8e02ff */
[----:B0-----:R-:W-:Y:S01]  /*0130*/  LEA R3, R4, R3, 0x18 ;  /* 0x0000000304037211 */ /* 0x001fe200078ec0ff */
[----:B------:R-:W-:-:S07]  /*0140*/  IMAD.MOV.U32 R4, RZ, RZ, RZ ;  /* 0x000000ffff047224 */ /* 0x000fce00078e00ff */
.L_x_5:
[----:B0-----:R-:W-:-:S06]  /*0150*/  IMAD R6, R4, 0x4, R1 ;  /* 0x0000000404067824 */ /* 0x001fcc00078e0201 */
[----:B------:R-:W2:Y:S01]  /*0160*/  LDL R6, [R6] ;  /* 0x0000000006067983 */ /* 0x000ea20000100800 */
[----:B------:R-:W-:Y:S01]  /*0170*/  LEA R7, R5, R3, 0x2 ;  /* 0x0000000305077211 */ /* 0x000fe200078e10ff */
[----:B------:R-:W-:Y:S01]  /*0180*/  IMAD.IADD R5, R2, 0x1, R5 ;  /* 0x0000000102057824 */ /* 0x000fe200078e0205 */
[C---:B------:R-:W-:Y:S02]  /*0190*/  ISETP.GE.U32.AND P1, PT, R4.reuse, 0xff, PT ;  /* 0x000000ff0400780c */ /* 0x040fe40003f26070 */
[----:B------:R-:W-:Y:S02]  /*01a0*/  IADD3 R4, PT, PT, R4, 0x1, RZ ;  /* 0x0000000104047810 */ /* 0x000fe40007ffe0ff */
[----:B------:R-:W-:Y:S01]  /*01b0*/  ISETP.LT.AND P2, PT, R5, UR4, PT ;  /* 0x0000000405007c0c */ /* 0x000fe2000bf41270 */
[----:B--2---:R0:W-:-:S12]  /*01c0*/  STS [R7], R6 ;  /* 0x0000000607007388 */ /* 0x0041d80000000800 */
[----:B------:R-:W-:Y:S05]  /*01d0*/  @!P1 BRA P2, `(.L_x_5) ;  /* 0xfffffffc00dc9947 */ /* 0x000fea000103ffff */
.L_x_4:
[----:B------:R-:W-:Y:S05]  /*01e0*/  BSYNC.RECONVERGENT B0 ;  /* 0x0000000000007941 */ /* 0x000fea0003800200 */
.L_x_3:
[----:B------:R-:W-:Y:S05]  /*01f0*/  @P0 EXIT ;  /* 0x000000000000094d */ /* 0x000fea0003800000 */
[----:B------:R-:W1:Y:S01]  /*0200*/  LDC.64 R2, c[0x0][0x380] ;  /* 0x0000e000ff027b82 */ /* 0x000e620000000a00 */
[----:B------:R-:W1:Y:S02]  /*0210*/  LDCU.64 UR4, c[0x0][0x358] ;  /* 0x00006b00ff0477ac */ /* 0x000e640008000a00 */
[----:B-1----:R-:W-:Y:S01]  /*0220*/  STG.E desc[UR4][R2.64], R0 ;  /* 0x0000000002007986 */ /* 0x002fe2000c101904 */
[----:B------:R-:W-:Y:S05]  /*0230*/  EXIT ;  /* 0x000000000000794d */ /* 0x000fea0003800000 */
.L_x_6:
        /* <DEDUP_REMOVED lines=12> */
.L_x_22:


//--------------------- .text._Z19SharedMem2RegistersPfi --------------------------
	.section	.text._Z19SharedMem2RegistersPfi,"ax",@progbits
	.align	128
        .global         _Z19SharedMem2RegistersPfi
        .type           _Z19SharedMem2RegistersPfi,@function
        .size           _Z19SharedMem2RegistersPfi,(.L_x_23 - _Z19SharedMem2RegistersPfi)
        .other          _Z19SharedMem2RegistersPfi,@"STO_CUDA_ENTRY STV_DEFAULT"
_Z19SharedMem2RegistersPfi:
.text._Z19SharedMem2RegistersPfi:
        /* <DEDUP_REMOVED lines=16> */
[----:B------:R-:W-:Y:S01]  /*0100*/  MOV R0, 0x400 ;  /* 0x0000040000007802 */ /* 0x000fe20000000f00 */
[----:B------:R-:W-:Y:S01]  /*0110*/  IMAD.MOV.U32 R4, RZ, RZ, RZ ;  /* 0x000000ffff047224 */ /* 0x000fe200078e00ff */
[----:B------:R-:W-:Y:S02]  /*0120*/  MOV R3, R2 ;  /* 0x0000000200037202 */ /* 0x000fe40000000f00 */
[----:B0-----:R-:W-:Y:S01]  /*0130*/  LEA R2, R5, R0, 0x18 ;  /* 0x0000000005027211 */ /* 0x001fe200078ec0ff */
[----:B-1----:R-:W-:-:S07]  /*0140*/  IMAD R0, R6, UR5, RZ ;  /* 0x0000000506007c24 */ /* 0x002fce000f8e02ff */
.L_x_9:
[----:B0-----:R-:W-:Y:S01]  /*0150*/  IMAD R5, R3, 0x4, R2 ;  /* 0x0000000403057824 */ /* 0x001fe200078e0202 */
[----:B------:R-:W-:Y:S01]  /*0160*/  LEA R6, R4, R1, 0x2 ;  /* 0x0000000104067211 */ /* 0x000fe200078e10ff */
[----:B------:R-:W-:Y:S01]  /*0170*/  IMAD.IADD R3, R0, 0x1, R3 ;  /* 0x0000000100037824 */ /* 0x000fe200078e0203 */
[C---:B------:R-:W-:Y:S02]  /*0180*/  ISETP.GE.U32.AND P1, PT, R4.reuse, 0xff, PT ;  /* 0x000000ff0400780c */ /* 0x040fe40003f26070 */
[----:B------:R-:W-:Y:S01]  /*0190*/  IADD3 R4, PT, PT, R4, 0x1, RZ ;  /* 0x0000000104047810 */ /* 0x000fe20007ffe0ff */
[----:B------:R-:W0:Y:S01]  /*01a0*/  LDS R5, [R5] ;  /* 0x0000000005057984 */ /* 0x000e220000000800 */
[----:B------:R-:W-:-:S03]  /*01b0*/  ISETP.LT.AND P2, PT, R3, UR4, PT ;  /* 0x0000000403007c0c */ /* 0x000fc6000bf41270 */
[----:B0-----:R0:W-:Y:S10]  /*01c0*/  STL [R6], R5 ;  /* 0x0000000506007387 */ /* 0x0011f40000100800 */
[----:B------:R-:W-:Y:S05]  /*01d0*/  @!P1 BRA P2, `(.L_x_9) ;  /* 0xfffffffc00dc9947 */ /* 0x000fea000103ffff */
.L_x_8:
[----:B------:R-:W-:Y:S05]  /*01e0*/  BSYNC.RECONVERGENT B0 ;  /* 0x0000000000007941 */ /* 0x000fea0003800200 */
.L_x_7:
[----:B------:R-:W-:Y:S05]  /*01f0*/  @P0 EXIT ;  /* 0x000000000000094d */ /* 0x000fea0003800000 */
[----:B0-----:R-:W2:Y:S01]  /*0200*/  LDL R5, [R1] ;  /* 0x0000000001057983 */ /* 0x001ea20000100800 */
[----:B------:R-:W2:Y:S01]  /*0210*/  LDC.64 R2, c[0x0][0x380] ;  /* 0x0000e000ff027b82 */ /* 0x000ea20000000a00 */
[----:B------:R-:W2:Y:S02]  /*0220*/  LDCU.64 UR4, c[0x0][0x358] ;  /* 0x00006b00ff0477ac */ /* 0x000ea40008000a00 */
[----:B--2---:R-:W-:Y:S01]  /*0230*/  STG.E desc[UR4][R2.64], R5 ;  /* 0x0000000502007986 */ /* 0x004fe2000c101904 */
[----:B------:R-:W-:Y:S05]  /*0240*/  EXIT ;  /* 0x000000000000794d */ /* 0x000fea0003800000 */
.L_x_10:
        /* <DEDUP_REMOVED lines=11> */
.L_x_23:


//--------------------- .text._Z19SharedMem2globalMemPfS_i --------------------------
	.section	.text._Z19SharedMem2globalMemPfS_i,"ax",@progbits
	.align	128
        .global         _Z19SharedMem2globalMemPfS_i
        .type           _Z19SharedMem2globalMemPfS_i,@function
        .size           _Z19SharedMem2globalMemPfS_i,(.L_x_24 - _Z19SharedMem2globalMemPfS_i)
        .other          _Z19SharedMem2globalMemPfS_i,@"STO_CUDA_ENTRY STV_DEFAULT"
_Z19SharedMem2globalMemPfS_i:
.text._Z19SharedMem2globalMemPfS_i:
[----:B------:R-:W-:Y:S01]  /*0000*/  LDC R1, c[0x0][0x37c] ;  /* 0x0000df00ff017b82 */ /* 0x000fe20000000800 */
[----:B------:R-:W0:Y:S01]  /*0010*/  S2R R3, SR_TID.X ;  /* 0x0000000000037919 */ /* 0x000e220000002100 */
[----:B------:R-:W1:Y:S06]  /*0020*/  LDCU UR5, c[0x0][0x370] ;  /* 0x00006e00ff0577ac */ /* 0x000e6c0008000800 */
[----:B------:R-:W0:Y:S01]  /*0030*/  S2UR UR4, SR_CTAID.X ;  /* 0x00000000000479c3 */ /* 0x000e220000002500 */
[----:B------:R-:W2:Y:S07]  /*0040*/  LDCU.64 UR8, c[0x0][0x358] ;  /* 0x00006b00ff0877ac */ /* 0x000eae0008000a00 */
[----:B------:R-:W0:Y:S02]  /*0050*/  LDC R6, c[0x0][0x360] ;  /* 0x0000d800ff067b82 */ /* 0x000e240000000800 */
[----:B0-----:R-:W-:Y:S01]  /*0060*/  IMAD R0, R6, UR4, R3 ;  /* 0x0000000406007c24 */ /* 0x001fe2000f8e0203 */
[----:B------:R-:W0:Y:S04]  /*0070*/  LDCU UR4, c[0x0][0x390] ;  /* 0x00007200ff0477ac */ /* 0x000e280008000800 */
[----:B------:R-:W-:-:S13]  /*0080*/  ISETP.NE.AND P0, PT, R0, RZ, PT ;  /* 0x000000ff0000720c */ /* 0x000fda0003f05270 */
[----:B------:R-:W3:Y:S01]  /*0090*/  @!P0 S2R R3, SR_CgaCtaId ;  /* 0x0000000000038919 */ /* 0x000ee20000008800 */
[----:B------:R-:W-:Y:S01]  /*00a0*/  @!P0 MOV R2, 0x400 ;  /* 0x0000040000028802 */ /* 0x000fe20000000f00 */
[----:B------:R-:W2:Y:S01]  /*00b0*/  @!P0 LDC.64 R4, c[0x0][0x388] ;  /* 0x0000e200ff048b82 */ /* 0x000ea20000000a00 */
[----:B0-----:R-:W-:-:S06]  /*00c0*/  USHF.R.S32.HI UR4, URZ, 0x2, UR4 ;  /* 0x00000002ff047899 */ /* 0x001fcc0008011404 */
[----:B------:R-:W-:Y:S02]  /*00d0*/  ISETP.GE.AND P1, PT, R0, UR4, PT ;  /* 0x0000000400007c0c */ /* 0x000fe4000bf26270 */
[----:B---3--:R-:W-:Y:S01]  /*00e0*/  @!P0 LEA R2, R3, R2, 0x18 ;  /* 0x0000000203028211 */ /* 0x008fe200078ec0ff */
[----:B-1----:R-:W-:-:S04]  /*00f0*/  IMAD R3, R6, UR5, RZ ;  /* 0x0000000506037c24 */ /* 0x002fc8000f8e02ff */
[----:B------:R-:W2:Y:S04]  /*0100*/  @!P0 LDS R7, [R2] ;  /* 0x0000000002078984 */ /* 0x000ea80000000800 */
[----:B--2---:R0:W-:Y:S02]  /*0110*/  @!P0 STG.E desc[UR8][R4.64], R7 ;  /* 0x0000000704008986 */ /* 0x0041e4000c101908 */
[----:B------:R-:W-:Y:S05]  /*0120*/  @P1 EXIT ;  /* 0x000000000000194d */ /* 0x000fea0003800000 */
[----:B------:R-:W1:Y:S01]  /*0130*/  I2F.U32.RP R8, R3 ;  /* 0x0000000300087306 */ /* 0x000e620000209000 */
[C---:B------:R-:W-:Y:S01]  /*0140*/  IMAD.IADD R2, R3.reuse, 0x1, R0 ;  /* 0x0000000103027824 */ /* 0x040fe200078e0200 */
[----:B------:R-:W-:Y:S01]  /*0150*/  ISETP.NE.U32.AND P2, PT, R3, RZ, PT ;  /* 0x000000ff0300720c */ /* 0x000fe20003f45070 */
[----:B------:R-:W-:Y:S01]  /*0160*/  IMAD.MOV R9, RZ, RZ, -R3 ;  /* 0x000000ffff097224 */ /* 0x000fe200078e0a03 */
[----:B------:R-:W-:Y:S02]  /*0170*/  BSSY.RECONVERGENT B0, `(.L_x_11) ;  /* 0x0000029000007945 */ /* 0x000fe40003800200 */
[C---:B------:R-:W-:Y:S02]  /*0180*/  ISETP.GE.AND P0, PT, R2.reuse, UR4, PT ;  /* 0x0000000402007c0c */ /* 0x040fe4000bf06270 */
[----:B0-----:R-:W-:Y:S02]  /*0190*/  VIMNMX R7, PT, PT, R2, UR4, !PT ;  /* 0x0000000402077c48 */ /* 0x001fe4000ffe0100 */
[----:B------:R-:W-:-:S04]  /*01a0*/  SEL R6, RZ, 0x1, P0 ;  /* 0x00000001ff067807 */ /* 0x000fc80000000000 */
[----:B------:R-:W-:Y:S01]  /*01b0*/  IADD3 R2, PT, PT, R7, -R2, -R6 ;  /* 0x8000000207027210 */ /* 0x000fe20007ffe806 */
[----:B-1----:R-:W0:Y:S02]  /*01c0*/  MUFU.RCP R8, R8 ;  /* 0x0000000800087308 */ /* 0x002e240000001000 */
[----:B0-----:R-:W-:-:S06]  /*01d0*/  VIADD R4, R8, 0xffffffe ;  /* 0x0ffffffe08047836 */ /* 0x001fcc0000000000 */
[----:B------:R0:W1:Y:S02]  /*01e0*/  F2I.FTZ.U32.TRUNC.NTZ R5, R4 ;  /* 0x0000000400057305 */ /* 0x000064000021f000 */
[----:B0-----:R-:W-:Y:S02]  /*01f0*/  HFMA2 R4, -RZ, RZ, 0, 0 ;  /* 0x00000000ff047431 */ /* 0x001fe400000001ff */
[----:B-1----:R-:W-:-:S04]  /*0200*/  IMAD R9, R9, R5, RZ ;  /* 0x0000000509097224 */ /* 0x002fc800078e02ff */
[----:B------:R-:W-:-:S06]  /*0210*/  IMAD.HI.U32 R5, R5, R9, R4 ;  /* 0x0000000905057227 */ /* 0x000fcc00078e0004 */
[----:B------:R-:W-:-:S04]  /*0220*/  IMAD.HI.U32 R5, R5, R2, RZ ;  /* 0x0000000205057227 */ /* 0x000fc800078e00ff */
[----:B------:R-:W-:-:S04]  /*0230*/  IMAD.MOV R4, RZ, RZ, -R5 ;  /* 0x000000ffff047224 */ /* 0x000fc800078e0a05 */
[----:B------:R-:W-:-:S05]  /*0240*/  IMAD R2, R3, R4, R2 ;  /* 0x0000000403027224 */ /* 0x000fca00078e0202 */
[----:B------:R-:W-:-:S13]  /*0250*/  ISETP.GE.U32.AND P0, PT, R2, R3, PT ;  /* 0x000000030200720c */ /* 0x000fda0003f06070 */
[----:B------:R-:W-:Y:S01]  /*0260*/  @P0 IMAD.IADD R2, R2, 0x1, -R3 ;  /* 0x0000000102020824 */ /* 0x000fe200078e0a03 */
[----:B------:R-:W-:-:S04]  /*0270*/  @P0 IADD3 R5, PT, PT, R5, 0x1, RZ ;  /* 0x0000000105050810 */ /* 0x000fc80007ffe0ff */
[----:B------:R-:W-:-:S13]  /*0280*/  ISETP.GE.U32.AND P1, PT, R2, R3, PT ;  /* 0x000000030200720c */ /* 0x000fda0003f26070 */
[----:B------:R-:W-:Y:S01]  /*0290*/  @P1 VIADD R5, R5, 0x1 ;  /* 0x0000000105051836 */ /* 0x000fe20000000000 */
[----:B------:R-:W-:-:S05]  /*02a0*/  @!P2 LOP3.LUT R5, RZ, R3, RZ, 0x33, !PT ;  /* 0x00000003ff05a212 */ /* 0x000fca00078e33ff */
[----:B------:R-:W-:-:S05]  /*02b0*/  IMAD.IADD R2, R6, 0x1, R5 ;  /* 0x0000000106027824 */ /* 0x000fca00078e0205 */
[C---:B------:R-:W-:Y:S02]  /*02c0*/  LOP3.LUT R4, R2.reuse, 0x3, RZ, 0xc0, !PT ;  /* 0x0000000302047812 */ /* 0x040fe400078ec0ff */
[----:B------:R-:W-:Y:S02]  /*02d0*/  ISETP.GE.U32.AND P1, PT, R2, 0x3, PT ;  /* 0x000000030200780c */ /* 0x000fe40003f26070 */
[----:B------:R-:W-:-:S13]  /*02e0*/  ISETP.NE.AND P0, PT, R4, 0x3, PT ;  /* 0x000000030400780c */ /* 0x000fda0003f05270 */
[----:B------:R-:W-:Y:S05]  /*02f0*/  @!P0 BRA `(.L_x_12) ;  /* 0x0000000000408947 */ /* 0x000fea0003800000 */
[----:B------:R-:W0:Y:S01]  /*0300*/  S2UR UR6, SR_CgaCtaId ;  /* 0x00000000000679c3 */ /* 0x000e220000008800 */
[----:B------:R-:W-:Y:S01]  /*0310*/  IADD3 R2, PT, PT, R2, 0x1, RZ ;  /* 0x0000000102027810 */ /* 0x000fe20007ffe0ff */
[----:B------:R-:W-:-:S03]  /*0320*/  UMOV UR5, 0x400 ;  /* 0x0000040000057882 */ /* 0x000fc60000000000 */
[----:B------:R-:W-:-:S03]  /*0330*/  LOP3.LUT R2, R2, 0x3, RZ, 0xc0, !PT ;  /* 0x0000000302027812 */ /* 0x000fc600078ec0ff */
[----:B------:R-:W1:Y:S02]  /*0340*/  LDC.64 R6, c[0x0][0x380] ;  /* 0x0000e000ff067b82 */ /* 0x000e640000000a00 */
[----:B------:R-:W-:Y:S01]  /*0350*/  IMAD.MOV R8, RZ, RZ, -R2 ;  /* 0x000000ffff087224 */ /* 0x000fe200078e0a02 */
[----:B0-----:R-:W-:-:S06]  /*0360*/  ULEA UR5, UR6, UR5, 0x18 ;  /* 0x0000000506057291 */ /* 0x001fcc000f8ec0ff */
[----:B------:R-:W-:-:S07]  /*0370*/  LEA R2, R0, UR5, 0x2 ;  /* 0x0000000500027c11 */ /* 0x000fce000f8e10ff */
.L_x_13:
[----:B0-----:R0:W2:Y:S01]  /*0380*/  LDS R9, [R2] ;  /* 0x0000000002097984 */ /* 0x0010a20000000800 */
[----:B-1----:R-:W-:Y:S01]  /*0390*/  IMAD.WIDE R4, R0, 0x4, R6 ;  /* 0x0000000400047825 */ /* 0x002fe200078e0206 */
[----:B------:R-:W-:-:S03]  /*03a0*/  IADD3 R0, PT, PT, R3, R0, RZ ;  /* 0x0000000003007210 */ /* 0x000fc60007ffe0ff */
[----:B------:R-:W-:Y:S02]  /*03b0*/  VIADD R8, R8, 0x1 ;  /* 0x0000000108087836 */ /* 0x000fe40000000000 */
[----:B0-----:R-:W-:-:S03]  /*03c0*/  IMAD R2, R3, 0x4, R2 ;  /* 0x0000000403027824 */ /* 0x001fc600078e0202 */
[----:B------:R-:W-:Y:S01]  /*03d0*/  ISETP.NE.AND P0, PT, R8, RZ, PT ;  /* 0x000000ff0800720c */ /* 0x000fe20003f05270 */
[----:B--2---:R0:W-:-:S12]  /*03e0*/  STG.E desc[UR8][R4.64], R9 ;  /* 0x0000000904007986 */ /* 0x0041d8000c101908 */
[----:B------:R-:W-:Y:S05]  /*03f0*/  @P0 BRA `(.L_x_13) ;  /* 0xfffffffc00e00947 */ /* 0x000fea000383ffff */
.L_x_12:
[----:B------:R-:W-:Y:S05]  /*0400*/  BSYNC.RECONVERGENT B0 ;  /* 0x0000000000007941 */ /* 0x000fea0003800200 */
.L_x_11:
[----:B------:R-:W-:Y:S05]  /*0410*/  @!P1 EXIT ;  /* 0x000000000000994d */ /* 0x000fea0003800000 */
[----:B------:R-:W1:Y:S01]  /*0420*/  S2UR UR6, SR_CgaCtaId ;  /* 0x00000000000679c3 */ /* 0x000e620000008800 */
[----:B------:R-:W-:-:S07]  /*0430*/  UMOV UR5, 0x400 ;  /* 0x0000040000057882 */ /* 0x000fce0000000000 */
[----:B0-----:R-:W0:Y:S01]  /*0440*/  LDC.64 R4, c[0x0][0x380] ;  /* 0x0000e000ff047b82 */ /* 0x001e220000000a00 */
[----:B-1----:R-:W-:-:S12]  /*0450*/  ULEA UR5, UR6, UR5, 0x18 ;  /* 0x0000000506057291 */ /* 0x002fd8000f8ec0ff */
.L_x_14:
[C---:B------:R-:W-:Y:S01]  /*0460*/  LEA R2, R0.reuse, UR5, 0x2 ;  /* 0x0000000500027c11 */ /* 0x040fe2000f8e10ff */
[----:B0---4-:R-:W-:Y:S01]  /*0470*/  IMAD.WIDE R12, R0, 0x4, R4 ;  /* 0x00000004000c7825 */ /* 0x011fe200078e0204 */
[----:B------:R-:W-:-:S03]  /*0480*/  LEA R0, R3, R0, 0x2 ;  /* 0x0000000003007211 */ /* 0x000fc600078e10ff */
[C---:B------:R-:W-:Y:S01]  /*0490*/  IMAD R14, R3.reuse, 0x4, R2 ;  /* 0x00000004030e7824 */ /* 0x040fe200078e0202 */
[----:B------:R-:W0:Y:S01]  /*04a0*/  LDS R15, [R2] ;  /* 0x00000000020f7984 */ /* 0x000e220000000800 */
[C---:B------:R-:W-:Y:S01]  /*04b0*/  IMAD.WIDE R6, R3.reuse, 0x4, R12 ;  /* 0x0000000403067825 */ /* 0x040fe200078e020c */
[----:B------:R-:W-:Y:S02]  /*04c0*/  ISETP.GE.AND P0, PT, R0, UR4, PT ;  /* 0x0000000400007c0c */ /* 0x000fe4000bf06270 */
[C---:B------:R-:W-:Y:S01]  /*04d0*/  LEA R16, R3.reuse, R14, 0x2 ;  /* 0x0000000e03107211 */ /* 0x040fe200078e10ff */
[----:B------:R-:W1:Y:S01]  /*04e0*/  LDS R17, [R14] ;  /* 0x000000000e117984 */ /* 0x000e620000000800 */
[----:B------:R-:W-:-:S03]  /*04f0*/  IMAD.WIDE R8, R3, 0x4, R6 ;  /* 0x0000000403087825 */ /* 0x000fc600078e0206 */
[----:B------:R-:W2:Y:S01]  /*0500*/  LDS R19, [R16] ;  /* 0x0000000010137984 */ /* 0x000ea20000000800 */
[C---:B------:R-:W-:Y:S02]  /*0510*/  IMAD R18, R3.reuse, 0x4, R16 ;  /* 0x0000000403127824 */ /* 0x040fe400078e0210 */
[----:B------:R-:W-:-:S03]  /*0520*/  IMAD.WIDE R10, R3, 0x4, R8 ;  /* 0x00000004030a7825 */ /* 0x000fc600078e0208 */
[----:B------:R-:W3:Y:S04]  /*0530*/  LDS R21, [R18] ;  /* 0x0000000012157984 */ /* 0x000ee80000000800 */
[----:B0-----:R4:W-:Y:S04]  /*0540*/  STG.E desc[UR8][R12.64], R15 ;  /* 0x0000000f0c007986 */ /* 0x0019e8000c101908 */
[----:B-1----:R4:W-:Y:S04]  /*0550*/  STG.E desc[UR8][R6.64], R17 ;  /* 0x0000001106007986 */ /* 0x0029e8000c101908 */
[----:B--2---:R4:W-:Y:S04]  /*0560*/  STG.E desc[UR8][R8.64], R19 ;  /* 0x0000001308007986 */ /* 0x0049e8000c101908 */
[----:B---3--:R4:W-:Y:S01]  /*0570*/  STG.E desc[UR8][R10.64], R21 ;  /* 0x000000150a007986 */ /* 0x0089e2000c101908 */
[----:B------:R-:W-:Y:S05]  /*0580*/  @!P0 BRA `(.L_x_14) ;  /* 0xfffffffc00b48947 */ /* 0x000fea000383ffff */
[----:B------:R-:W-:Y:S05]  /*0590*/  EXIT ;  /* 0x000000000000794d */ /* 0x000fea0003800000 */
.L_x_15:
        /* <DEDUP_REMOVED lines=14> */
.L_x_24:


//--------------------- .text._Z19globalMem2SharedMemPfS_i --------------------------
	.section	.text._Z19globalMem2SharedMemPfS_i,"ax",@progbits
	.align	128
        .global         _Z19globalMem2SharedMemPfS_i
        .type           _Z19globalMem2SharedMemPfS_i,@function
        .size           _Z19globalMem2SharedMemPfS_i,(.L_x_25 - _Z19globalMem2SharedMemPfS_i)
        .other          _Z19globalMem2SharedMemPfS_i,@"STO_CUDA_ENTRY STV_DEFAULT"
_Z19globalMem2SharedMemPfS_i:
.text._Z19globalMem2SharedMemPfS_i:
        /* <DEDUP_REMOVED lines=56> */
.L_x_18:
[----:B-1----:R-:W-:-:S06]  /*0380*/  IMAD.WIDE R4, R0, 0x4, R6 ;  /* 0x0000000400047825 */ /* 0x002fcc00078e0206 */
[----:B------:R-:W2:Y:S01]  /*0390*/  LDG.E R5, desc[UR8][R4.64] ;  /* 0x0000000804057981 */ /* 0x000ea2000c1e1900 */
[----:B------:R-:W-:Y:S01]  /*03a0*/  VIADD R8, R8, 0x1 ;  /* 0x0000000108087836 */ /* 0x000fe20000000000 */
[----:B------:R-:W-:-:S04]  /*03b0*/  IADD3 R0, PT, PT, R3, R0, RZ ;  /* 0x0000000003007210 */ /* 0x000fc80007ffe0ff */
[----:B------:R-:W-:Y:S01]  /*03c0*/  ISETP.NE.AND P0, PT, R8, RZ, PT ;  /* 0x000000ff0800720c */ /* 0x000fe20003f05270 */
[----:B--2---:R0:W-:Y:S02]  /*03d0*/  STS [R2], R5 ;  /* 0x0000000502007388 */ /* 0x0041e40000000800 */
[----:B0-----:R-:W-:-:S10]  /*03e0*/  IMAD R2, R3, 0x4, R2 ;  /* 0x0000000403027824 */ /* 0x001fd400078e0202 */
[----:B------:R-:W-:Y:S05]  /*03f0*/  @P0 BRA `(.L_x_18) ;  /* 0xfffffffc00e00947 */ /* 0x000fea000383ffff */
.L_x_17:
[----:B------:R-:W-:Y:S05]  /*0400*/  BSYNC.RECONVERGENT B0 ;  /* 0x0000000000007941 */ /* 0x000fea0003800200 */
.L_x_16:
[----:B------:R-:W-:Y:S05]  /*0410*/  @!P1 EXIT ;  /* 0x000000000000994d */ /* 0x000fea0003800000 */
[----:B------:R-:W0:Y:S01]  /*0420*/  S2UR UR6, SR_CgaCtaId ;  /* 0x00000000000679c3 */ /* 0x000e220000008800 */
[----:B------:R-:W-:-:S07]  /*0430*/  UMOV UR5, 0x400 ;  /* 0x0000040000057882 */ /* 0x000fce0000000000 */
[----:B------:R-:W1:Y:S01]  /*0440*/  LDC.64 R4, c[0x0][0x380] ;  /* 0x0000e000ff047b82 */ /* 0x000e620000000a00 */
[----:B0-----:R-:W-:-:S12]  /*0450*/  ULEA UR5, UR6, UR5, 0x18 ;  /* 0x0000000506057291 */ /* 0x001fd8000f8ec0ff */
.L_x_19:
[----:B01----:R-:W-:-:S04]  /*0460*/  IMAD.WIDE R12, R0, 0x4, R4 ;  /* 0x00000004000c7825 */ /* 0x003fc800078e0204 */
[C---:B------:R-:W-:Y:S02]  /*0470*/  IMAD.WIDE R6, R3.reuse, 0x4, R12 ;  /* 0x0000000403067825 */ /* 0x040fe400078e020c */
[----:B------:R-:W2:Y:S02]  /*0480*/  LDG.E R12, desc[UR8][R12.64] ;  /* 0x000000080c0c7981 */ /* 0x000ea4000c1e1900 */
[C---:B------:R-:W-:Y:S02]  /*0490*/  IMAD.WIDE R8, R3.reuse, 0x4, R6 ;  /* 0x0000000403087825 */ /* 0x040fe400078e0206 */
[----:B------:R-:W3:Y:S02]  /*04a0*/  LDG.E R6, desc[UR8][R6.64] ;  /* 0x0000000806067981 */ /* 0x000ee4000c1e1900 */
[----:B------:R-:W-:Y:S02]  /*04b0*/  IMAD.WIDE R10, R3, 0x4, R8 ;  /* 0x00000004030a7825 */ /* 0x000fe400078e0208 */
[----:B------:R-:W4:Y:S04]  /*04c0*/  LDG.E R8, desc[UR8][R8.64] ;  /* 0x0000000808087981 */ /* 0x000f28000c1e1900 */
[----:B------:R-:W5:Y:S01]  /*04d0*/  LDG.E R10, desc[UR8][R10.64] ;  /* 0x000000080a0a7981 */ /* 0x000f62000c1e1900 */
[----:B------:R-:W-:-:S05]  /*04e0*/  LEA R2, R0, UR5, 0x2 ;  /* 0x0000000500027c11 */ /* 0x000fca000f8e10ff */
[----:B------:R-:W-:-:S05]  /*04f0*/  IMAD R14, R3, 0x4, R2 ;  /* 0x00000004030e7824 */ /* 0x000fca00078e0202 */
[----:B------:R-:W-:-:S05]  /*0500*/  LEA R15, R3, R14, 0x2 ;  /* 0x0000000e030f7211 */ /* 0x000fca00078e10ff */
[C---:B------:R-:W-:Y:S01]  /*0510*/  IMAD R17, R3.reuse, 0x4, R15 ;  /* 0x0000000403117824 */ /* 0x040fe200078e020f */
[----:B------:R-:W-:-:S04]  /*0520*/  LEA R0, R3, R0, 0x2 ;  /* 0x0000000003007211 */ /* 0x000fc800078e10ff */
[----:B------:R-:W-:Y:S01]  /*0530*/  ISETP.GE.AND P0, PT, R0, UR4, PT ;  /* 0x0000000400007c0c */ /* 0x000fe2000bf06270 */
[----:B--2---:R0:W-:Y:S04]  /*0540*/  STS [R2], R12 ;  /* 0x0000000c02007388 */ /* 0x0041e80000000800 */
[----:B---3--:R0:W-:Y:S04]  /*0550*/  STS [R14], R6 ;  /* 0x000000060e007388 */ /* 0x0081e80000000800 */
[----:B----4-:R0:W-:Y:S04]  /*0560*/  STS [R15], R8 ;  /* 0x000000080f007388 */ /* 0x0101e80000000800 */
[----:B-----5:R0:W-:Y:S01]  /*0570*/  STS [R17], R10 ;  /* 0x0000000a11007388 */ /* 0x0201e20000000800 */
[----:B------:R-:W-:Y:S05]  /*0580*/  @!P0 BRA `(.L_x_19) ;  /* 0xfffffffc00b48947 */ /* 0x000fea000383ffff */
[----:B------:R-:W-:Y:S05]  /*0590*/  EXIT ;  /* 0x000000000000794d */ /* 0x000fea0003800000 */
.L_x_20:
        /* <DEDUP_REMOVED lines=14> */
.L_x_25:


//--------------------- .nv.shared._Z17bankConflictsReadPfiiiPl --------------------------
	.section	.nv.shared._Z17bankConflictsReadPfiiiPl,"aw",@nobits
	.sectionflags	@""
	.align	16
	.zero		1024


//--------------------- .nv.shared.reserved.0     --------------------------
	.section	.nv.shared.reserved.0,"aw",@nobits
	.weak		__nv_reservedSMEM_offset_0_alias
	.size		__nv_reservedSMEM_offset_0_alias, 0, 64
	.other		__nv_reservedSMEM_offset_0_alias,@"STO_CUDA_RESERVED_SHARED STV_DEFAULT"
__nv_reservedSMEM_offset_0_alias:
	.zero		0
	.zero		64


//--------------------- .nv.shared._Z19Registers2SharedMemPfi --------------------------
	.section	.nv.shared._Z19Registers2SharedMemPfi,"aw",@nobits
	.sectionflags	@""
	.align	16
	.zero		1024


//--------------------- .nv.shared._Z19SharedMem2RegistersPfi --------------------------
	.section	.nv.shared._Z19SharedMem2RegistersPfi,"aw",@nobits
	.sectionflags	@""
	.align	16
	.zero		1024


//--------------------- .nv.shared._Z19SharedMem2globalMemPfS_i --------------------------
	.section	.nv.shared._Z19SharedMem2globalMemPfS_i,"aw",@nobits
	.sectionflags	@""
	.align	16
	.zero		1024


//--------------------- .nv.shared._Z19globalMem2SharedMemPfS_i --------------------------
	.section	.nv.shared._Z19globalMem2SharedMemPfS_i,"aw",@nobits
	.sectionflags	@""
	.align	16
	.zero		1024


//--------------------- .nv.constant0._Z17bankConflictsReadPfiiiPl --------------------------
	.section	.nv.constant0._Z17bankConflictsReadPfiiiPl,"a",@progbits
	.sectionflags	@""
	.align	4
.nv.constant0._Z17bankConflictsReadPfiiiPl:
	.zero		928


//--------------------- .nv.constant0._Z19Registers2SharedMemPfi --------------------------
	.section	.nv.constant0._Z19Registers2SharedMemPfi,"a",@progbits
	.sectionflags	@""
	.align	4
.nv.constant0._Z19Registers2SharedMemPfi:
	.zero		908


//--------------------- .nv.constant0._Z19SharedMem2RegistersPfi --------------------------
	.section	.nv.constant0._Z19SharedMem2RegistersPfi,"a",@progbits
	.sectionflags	@""
	.align	4
.nv.constant0._Z19SharedMem2RegistersPfi:
	.zero		908


//--------------------- .nv.constant0._Z19SharedMem2globalMemPfS_i --------------------------
	.section	.nv.constant0._Z19SharedMem2globalMemPfS_i,"a",@progbits
	.sectionflags	@""
	.align	4
.nv.constant0._Z19SharedMem2globalMemPfS_i:
	.zero		916


//--------------------- .nv.constant0._Z19globalMem2SharedMemPfS_i --------------------------
	.section	.nv.constant0._Z19globalMem2SharedMemPfS_i,"a",@progbits
	.sectionflags	@""
	.align	4
.nv.constant0._Z19globalMem2SharedMemPfS_i:
	.zero		916


//--------------------- SYMBOLS --------------------------

	.type		.nv.reservedSmem.offset0,@object
	.size		.nv.reservedSmem.offset0,0x4
	.type		.nv.reservedSmem.cap,@object
	.size		.nv.reservedSmem.cap,0x4
